//
// Generated by NVIDIA NVVM Compiler
//
// Compiler Build ID: CL-36424714
// Cuda compilation tools, release 13.0, V13.0.88
// Based on NVVM 20.0.0
//

.version 9.0
.target sm_100
.address_size 64

	// .globl	_Z8kernel_APfiii
.extern .shared .align 16 .b8 s_data[];

.visible .entry _Z8kernel_APfiii(
	.param .u64 .ptr .align 1 _Z8kernel_APfiii_param_0,
	.param .u32 _Z8kernel_APfiii_param_1,
	.param .u32 _Z8kernel_APfiii_param_2,
	.param .u32 _Z8kernel_APfiii_param_3
)
{
	.reg .pred 	%p<11>;
	.reg .b32 	%r<38>;
	.reg .b32 	%f<92>;
	.reg .b64 	%rd<5>;

	ld.param.u64 	%rd2, [_Z8kernel_APfiii_param_0];
	ld.param.u32 	%r13, [_Z8kernel_APfiii_param_1];
	ld.param.u32 	%r12, [_Z8kernel_APfiii_param_3];
	cvta.to.global.u64 	%rd3, %rd2;
	mov.u32 	%r14, %ctaid.x;
	mov.u32 	%r15, %ntid.x;
	mov.u32 	%r16, %tid.x;
	mad.lo.s32 	%r17, %r14, %r15, %r16;
	mov.u32 	%r18, %ctaid.y;
	mov.u32 	%r19, %ntid.y;
	mov.u32 	%r20, %tid.y;
	mad.lo.s32 	%r1, %r18, %r19, %r20;
	mad.lo.s32 	%r21, %r13, %r1, %r17;
	mad.lo.s32 	%r22, %r20, %r15, %r16;
	mul.wide.s32 	%rd4, %r21, 4;
	add.s64 	%rd1, %rd3, %rd4;
	ld.global.f32 	%f23, [%rd1];
	shl.b32 	%r23, %r22, 2;
	mov.u32 	%r24, s_data;
	add.s32 	%r2, %r24, %r23;
	st.shared.f32 	[%r2], %f23;
	bar.sync 	0;
	mad.lo.s32 	%r25, %r16, %r19, %r20;
	shl.b32 	%r26, %r25, 2;
	add.s32 	%r3, %r24, %r26;
	ld.shared.f32 	%f86, [%r3];
	setp.lt.s32 	%p1, %r12, 4;
	@%p1 bra 	$L__BB0_5;
	and.b32  	%r4, %r1, 3;
	shr.s32 	%r28, %r12, 31;
	shr.u32 	%r29, %r28, 30;
	add.s32 	%r30, %r12, %r29;
	shr.s32 	%r5, %r30, 2;
	mov.b32 	%r36, 0;
$L__BB0_2:
	setp.gt.s32 	%p2, %r4, 1;
	@%p2 bra 	$L__BB0_3;
	bra.uni 	$L__BB0_10;
$L__BB0_3:
	setp.eq.s32 	%p3, %r4, 2;
	@%p3 bra 	$L__BB0_13;
	sin.approx.f32 	%f24, %f86;
	cos.approx.f32 	%f25, %f86;
	div.approx.f32 	%f26, %f24, %f25;
	add.f32 	%f27, %f26, 0f3F800000;
	sqrt.rn.f32 	%f28, %f27;
	add.f32 	%f29, %f86, %f28;
	sin.approx.f32 	%f30, %f29;
	cos.approx.f32 	%f31, %f29;
	div.approx.f32 	%f32, %f30, %f31;
	add.f32 	%f33, %f32, 0f3F800000;
	sqrt.rn.f32 	%f34, %f33;
	add.f32 	%f35, %f29, %f34;
	sin.approx.f32 	%f36, %f35;
	cos.approx.f32 	%f37, %f35;
	div.approx.f32 	%f38, %f36, %f37;
	add.f32 	%f39, %f38, 0f3F800000;
	sqrt.rn.f32 	%f40, %f39;
	add.f32 	%f87, %f35, %f40;
	sin.approx.f32 	%f41, %f87;
	cos.approx.f32 	%f42, %f87;
	div.approx.f32 	%f88, %f41, %f42;
	bra.uni 	$L__BB0_14;
$L__BB0_5:
	shr.s32 	%r31, %r12, 31;
	shr.u32 	%r32, %r31, 30;
	add.s32 	%r33, %r12, %r32;
	and.b32  	%r34, %r33, -4;
	sub.s32 	%r6, %r12, %r34;
	setp.lt.s32 	%p6, %r6, 1;
	@%p6 bra 	$L__BB0_20;
	and.b32  	%r7, %r1, 3;
	mov.b32 	%r37, 0;
$L__BB0_7:
	setp.gt.s32 	%p7, %r7, 1;
	@%p7 bra 	$L__BB0_8;
	bra.uni 	$L__BB0_15;
$L__BB0_8:
	setp.eq.s32 	%p8, %r7, 2;
	@%p8 bra 	$L__BB0_18;
	sin.approx.f32 	%f79, %f86;
	cos.approx.f32 	%f80, %f86;
	div.approx.f32 	%f90, %f79, %f80;
	bra.uni 	$L__BB0_19;
$L__BB0_10:
	setp.eq.s32 	%p4, %r4, 0;
	@%p4 bra 	$L__BB0_11;
	bra.uni 	$L__BB0_12;
$L__BB0_11:
	lg2.approx.f32 	%f65, %f86;
	fma.rn.f32 	%f66, %f65, 0f3F317218, 0f3F800000;
	sqrt.rn.f32 	%f67, %f66;
	add.f32 	%f68, %f86, %f67;
	lg2.approx.f32 	%f69, %f68;
	fma.rn.f32 	%f70, %f69, 0f3F317218, 0f3F800000;
	sqrt.rn.f32 	%f71, %f70;
	add.f32 	%f72, %f68, %f71;
	lg2.approx.f32 	%f73, %f72;
	fma.rn.f32 	%f74, %f73, 0f3F317218, 0f3F800000;
	sqrt.rn.f32 	%f75, %f74;
	add.f32 	%f87, %f72, %f75;
	lg2.approx.f32 	%f76, %f87;
	mul.f32 	%f88, %f76, 0f3F317218;
	bra.uni 	$L__BB0_14;
$L__BB0_12:
	cos.approx.f32 	%f54, %f86;
	add.f32 	%f55, %f54, 0f3F800000;
	sqrt.rn.f32 	%f56, %f55;
	add.f32 	%f57, %f86, %f56;
	cos.approx.f32 	%f58, %f57;
	add.f32 	%f59, %f58, 0f3F800000;
	sqrt.rn.f32 	%f60, %f59;
	add.f32 	%f61, %f57, %f60;
	cos.approx.f32 	%f62, %f61;
	add.f32 	%f63, %f62, 0f3F800000;
	sqrt.rn.f32 	%f64, %f63;
	add.f32 	%f87, %f61, %f64;
	cos.approx.f32 	%f88, %f87;
	bra.uni 	$L__BB0_14;
$L__BB0_13:
	sin.approx.f32 	%f43, %f86;
	add.f32 	%f44, %f43, 0f3F800000;
	sqrt.rn.f32 	%f45, %f44;
	add.f32 	%f46, %f86, %f45;
	sin.approx.f32 	%f47, %f46;
	add.f32 	%f48, %f47, 0f3F800000;
	sqrt.rn.f32 	%f49, %f48;
	add.f32 	%f50, %f46, %f49;
	sin.approx.f32 	%f51, %f50;
	add.f32 	%f52, %f51, 0f3F800000;
	sqrt.rn.f32 	%f53, %f52;
	add.f32 	%f87, %f50, %f53;
	sin.approx.f32 	%f88, %f87;
$L__BB0_14:
	add.f32 	%f77, %f88, 0f3F800000;
	sqrt.rn.f32 	%f78, %f77;
	add.f32 	%f86, %f87, %f78;
	add.s32 	%r36, %r36, 1;
	setp.eq.s32 	%p5, %r36, %r5;
	@%p5 bra 	$L__BB0_5;
	bra.uni 	$L__BB0_2;
$L__BB0_15:
	setp.eq.s32 	%p9, %r7, 0;
	@%p9 bra 	$L__BB0_16;
	bra.uni 	$L__BB0_17;
$L__BB0_16:
	lg2.approx.f32 	%f81, %f86;
	mul.f32 	%f90, %f81, 0f3F317218;
	bra.uni 	$L__BB0_19;
$L__BB0_17:
	cos.approx.f32 	%f90, %f86;
	bra.uni 	$L__BB0_19;
$L__BB0_18:
	sin.approx.f32 	%f90, %f86;
$L__BB0_19:
	add.f32 	%f82, %f90, 0f3F800000;
	sqrt.rn.f32 	%f83, %f82;
	add.f32 	%f86, %f86, %f83;
	add.s32 	%r37, %r37, 1;
	setp.ne.s32 	%p10, %r37, %r6;
	@%p10 bra 	$L__BB0_7;
$L__BB0_20:
	st.shared.f32 	[%r3], %f86;
	bar.sync 	0;
	ld.shared.f32 	%f84, [%r2];
	st.global.f32 	[%rd1], %f84;
	ret;

}


// ===== COMPILED SASS (sm_100) =====

	.target	sm_100

	.elftype	@"ET_EXEC"


//--------------------- .note.nv.tkinfo           --------------------------
	.section	.note.nv.tkinfo,"",@"SHT_NOTE"
	.sectionflags	@"SHF_NOTE_NV_TKINFO"
	.tkinfo
        /*0018*/ 	.word	0x00000002
        /*0030*/ 	.string	""
        /*0030*/ 	.string	"ptxas"
        /*0030*/ 	.string	"Cuda compilation tools, release 13.0, V13.0.88"
        /*0030*/ 	.string	"Build cuda_13.0.r13.0/compiler.36424714_0"
        /*0030*/ 	.string	"-arch sm_100 -m 64 "



//--------------------- .note.nv.cuinfo           --------------------------
	.section	.note.nv.cuinfo,"",@"SHT_NOTE"
	.sectionflags	@"SHF_NOTE_NV_CUINFO"
        /*0018*/ 	.short	0x0002
        /*001a*/ 	.short	0x0064
        /*001c*/ 	.short	0x0082
	.zero		2


//--------------------- .nv.info                  --------------------------
	.section	.nv.info,"",@"SHT_CUDA_INFO"
	.align	4


	//----- nvinfo : EIATTR_REGCOUNT
	.align		4
        /*0000*/ 	.byte	0x04, 0x2f
        /*0002*/ 	.short	(.L_1 - .L_0)
	.align		4
.L_0:
        /*0004*/ 	.word	index@(_Z8kernel_APfiii)
        /*0008*/ 	.word	0x00000013


	//----- nvinfo : EIATTR_FRAME_SIZE
	.align		4
.L_1:
        /*000c*/ 	.byte	0x04, 0x11
        /*000e*/ 	.short	(.L_3 - .L_2)
	.align		4
.L_2:
        /*0010*/ 	.word	index@($__internal_0_$__cuda_sm20_sqrt_rn_f32_slowpath)
        /*0014*/ 	.word	0x00000000


	//----- nvinfo : EIATTR_FRAME_SIZE
	.align		4
.L_3:
        /*0018*/ 	.byte	0x04, 0x11
        /*001a*/ 	.short	(.L_5 - .L_4)
	.align		4
.L_4:
        /*001c*/ 	.word	index@(_Z8kernel_APfiii)
        /*0020*/ 	.word	0x00000000


	//----- nvinfo : EIATTR_MIN_STACK_SIZE
	.align		4
.L_5:
        /*0024*/ 	.byte	0x04, 0x12
        /*0026*/ 	.short	(.L_7 - .L_6)
	.align		4
.L_6:
        /*0028*/ 	.word	index@(_Z8kernel_APfiii)
        /*002c*/ 	.word	0x00000000
.L_7:


//--------------------- .nv.compat                --------------------------
	.section	.nv.compat,"",@"SHT_CUDA_COMPAT_INFO"
	.align	4
        /*0000*/ 	.byte	0x02, 0x09, 0x00, 0x00, 0x02, 0x02, 0x01, 0x00, 0x02, 0x05, 0x05, 0x00, 0x03, 0x07, 0x01, 0x01
        /*0010*/ 	.byte	0x02, 0x03, 0x00, 0x00, 0x02, 0x06, 0x01, 0x00, 0x04, 0x0b, 0x08, 0x00, 0x01, 0x00, 0x00, 0x00
        /*0020*/ 	.byte	0x00, 0x00, 0x00, 0x00


//--------------------- .nv.info._Z8kernel_APfiii --------------------------
	.section	.nv.info._Z8kernel_APfiii,"",@"SHT_CUDA_INFO"
	.sectionflags	@""
	.align	4


	//----- nvinfo : EIATTR_CUDA_API_VERSION
	.align		4
        /*0000*/ 	.byte	0x04, 0x37
        /*0002*/ 	.short	(.L_9 - .L_8)
.L_8:
        /*0004*/ 	.word	0x00000082


	//----- nvinfo : EIATTR_KPARAM_INFO
	.align		4
.L_9:
        /*0008*/ 	.byte	0x04, 0x17
        /*000a*/ 	.short	(.L_11 - .L_10)
.L_10:
        /*000c*/ 	.word	0x00000000
        /*0010*/ 	.short	0x0003
        /*0012*/ 	.short	0x0010
        /*0014*/ 	.byte	0x00, 0xf0, 0x11, 0x00


	//----- nvinfo : EIATTR_KPARAM_INFO
	.align		4
.L_11:
        /*0018*/ 	.byte	0x04, 0x17
        /*001a*/ 	.short	(.L_13 - .L_12)
.L_12:
        /*001c*/ 	.word	0x00000000
        /*0020*/ 	.short	0x0002
        /*0022*/ 	.short	0x000c
        /*0024*/ 	.byte	0x00, 0xf0, 0x11, 0x00


	//----- nvinfo : EIATTR_KPARAM_INFO
	.align		4
.L_13:
        /*0028*/ 	.byte	0x04, 0x17
        /*002a*/ 	.short	(.L_15 - .L_14)
.L_14:
        /*002c*/ 	.word	0x00000000
        /*0030*/ 	.short	0x0001
        /*0032*/ 	.short	0x0008
        /*0034*/ 	.byte	0x00, 0xf0, 0x11, 0x00


	//----- nvinfo : EIATTR_KPARAM_INFO
	.align		4
.L_15:
        /*0038*/ 	.byte	0x04, 0x17
        /*003a*/ 	.short	(.L_17 - .L_16)
.L_16:
        /*003c*/ 	.word	0x00000000
        /*0040*/ 	.short	0x0000
        /*0042*/ 	.short	0x0000
        /*0044*/ 	.byte	0x00, 0xf5, 0x21, 0x00


	//----- nvinfo : EIATTR_SPARSE_MMA_MASK
	.align		4
.L_17:
        /*0048*/ 	.byte	0x03, 0x50
        /*004a*/ 	.short	0x0000


	//----- nvinfo : EIATTR_MAXREG_COUNT
	.align		4
        /*004c*/ 	.byte	0x03, 0x1b
        /*004e*/ 	.short	0x00ff


	//----- nvinfo : EIATTR_NUM_BARRIERS
	.align		4
        /*0050*/ 	.byte	0x02, 0x4c
        /*0052*/ 	.byte	0x01
	.zero		1


	//----- nvinfo : EIATTR_MERCURY_ISA_VERSION
	.align		4
        /*0054*/ 	.byte	0x03, 0x5f
        /*0056*/ 	.short	0x0101


	//----- nvinfo : EIATTR_VRC_CTA_INIT_COUNT
	.align		4
        /*0058*/ 	.byte	0x02, 0x4a
	.zero		1
	.zero		1


	//----- nvinfo : EIATTR_EXIT_INSTR_OFFSETS
	.align		4
        /*005c*/ 	.byte	0x04, 0x1c
        /*005e*/ 	.short	(.L_19 - .L_18)


	//   ....[0]....
.L_18:
        /*0060*/ 	.word	0x00001860


	//----- nvinfo : EIATTR_CRS_STACK_SIZE
	.align		4
.L_19:
        /*0064*/ 	.byte	0x04, 0x1e
        /*0066*/ 	.short	(.L_21 - .L_20)
.L_20:
        /*0068*/ 	.word	0x00000000


	//----- nvinfo : EIATTR_CBANK_PARAM_SIZE
	.align		4
.L_21:
        /*006c*/ 	.byte	0x03, 0x19
        /*006e*/ 	.short	0x0014


	//----- nvinfo : EIATTR_PARAM_CBANK
	.align		4
        /*0070*/ 	.byte	0x04, 0x0a
        /*0072*/ 	.short	(.L_23 - .L_22)
	.align		4
.L_22:
        /*0074*/ 	.word	index@(.nv.constant0._Z8kernel_APfiii)
        /*0078*/ 	.short	0x0380
        /*007a*/ 	.short	0x0014


	//----- nvinfo : EIATTR_SW_WAR
	.align		4
.L_23:
        /*007c*/ 	.byte	0x04, 0x36
        /*007e*/ 	.short	(.L_25 - .L_24)
.L_24:
        /*0080*/ 	.word	0x00000008
.L_25:


//--------------------- .nv.callgraph             --------------------------
	.section	.nv.callgraph,"",@"SHT_CUDA_CALLGRAPH"
	.align	4
	.sectionentsize	8
	.align		4
        /*0000*/ 	.word	0x00000000
	.align		4
        /*0004*/ 	.word	0xffffffff
	.align		4
        /*0008*/ 	.word	0x00000000
	.align		4
        /*000c*/ 	.word	0xfffffffe
	.align		4
        /*0010*/ 	.word	0x00000000
	.align		4
        /*0014*/ 	.word	0xfffffffd
	.align		4
        /*0018*/ 	.word	0x00000000
	.align		4
        /*001c*/ 	.word	0xfffffffc


//--------------------- .text._Z8kernel_APfiii    --------------------------
	.section	.text._Z8kernel_APfiii,"ax",@progbits
	.align	128
        .global         _Z8kernel_APfiii
        .type           _Z8kernel_APfiii,@function
        .size           _Z8kernel_APfiii,(.L_x_59 - _Z8kernel_APfiii)
        .other          _Z8kernel_APfiii,@"STO_CUDA_ENTRY STV_DEFAULT"
_Z8kernel_APfiii:
.text._Z8kernel_APfiii:
[----:B------:R-:W-:Y:S01]  /*0000*/  LDC R1, c[0x0][0x37c] ;  /* 0x0000df00ff017b82 */ /* 0x000fe20000000800 */
[----:B------:R-:W0:Y:S07]  /*0010*/  S2R R7, SR_TID.X ;  /* 0x0000000000077919 */ /* 0x000e2e0000002100 */
[----:B------:R-:W0:Y:S01]  /*0020*/  LDC R6, c[0x0][0x360] ;  /* 0x0000d800ff067b82 */ /* 0x000e220000000800 */
[----:B------:R-:W1:Y:S01]  /*0030*/  LDCU UR8, c[0x0][0x388] ;  /* 0x00007100ff0877ac */ /* 0x000e620008000800 */
[----:B------:R-:W2:Y:S01]  /*0040*/  S2R R9, SR_TID.Y ;  /* 0x0000000000097919 */ /* 0x000ea20000002200 */
[----:B------:R-:W3:Y:S05]  /*0050*/  LDCU.64 UR6, c[0x0][0x358] ;  /* 0x00006b00ff0677ac */ /* 0x000eea0008000a00 */
[----:B------:R-:W0:Y:S08]  /*0060*/  S2UR UR4, SR_CTAID.X ;  /* 0x00000000000479c3 */ /* 0x000e300000002500 */
[----:B------:R-:W2:Y:S08]  /*0070*/  S2UR UR5, SR_CTAID.Y ;  /* 0x00000000000579c3 */ /* 0x000eb00000002600 */
[----:B------:R-:W2:Y:S08]  /*0080*/  LDC R8, c[0x0][0x364] ;  /* 0x0000d900ff087b82 */ /* 0x000eb00000000800 */
[----:B------:R-:W4:Y:S01]  /*0090*/  LDC.64 R2, c[0x0][0x380] ;  /* 0x0000e000ff027b82 */ /* 0x000f220000000a00 */
[----:B0-----:R-:W-:-:S02]  /*00a0*/  IMAD R5, R6, UR4, R7 ;  /* 0x0000000406057c24 */ /* 0x001fc4000f8e0207 */
[----:B--2---:R-:W-:-:S04]  /*00b0*/  IMAD R4, R8, UR5, R9 ;  /* 0x0000000508047c24 */ /* 0x004fc8000f8e0209 */
[----:B-1----:R-:W-:-:S04]  /*00c0*/  IMAD R5, R4, UR8, R5 ;  /* 0x0000000804057c24 */ /* 0x002fc8000f8e0205 */
[----:B----4-:R-:W-:-:S05]  /*00d0*/  IMAD.WIDE R2, R5, 0x4, R2 ;  /* 0x0000000405027825 */ /* 0x010fca00078e0202 */
[----:B---3--:R-:W2:Y:S01]  /*00e0*/  LDG.E R0, desc[UR6][R2.64] ;  /* 0x0000000602007981 */ /* 0x008ea2000c1e1900 */
[----:B------:R-:W0:Y:S01]  /*00f0*/  S2UR UR5, SR_CgaCtaId ;  /* 0x00000000000579c3 */ /* 0x000e220000008800 */
[----:B------:R-:W-:Y:S01]  /*0100*/  UMOV UR4, 0x400 ;  /* 0x0000040000047882 */ /* 0x000fe20000000000 */
[----:B------:R-:W-:Y:S02]  /*0110*/  IMAD R5, R6, R9, R7 ;  /* 0x0000000906057224 */ /* 0x000fe400078e0207 */
[----:B------:R-:W-:Y:S01]  /*0120*/  IMAD R6, R7, R8, R9 ;  /* 0x0000000807067224 */ /* 0x000fe200078e0209 */
[----:B0-----:R-:W-:Y:S01]  /*0130*/  ULEA UR4, UR5, UR4, 0x18 ;  /* 0x0000000405047291 */ /* 0x001fe2000f8ec0ff */
[----:B------:R-:W0:Y:S05]  /*0140*/  LDCU UR5, c[0x0][0x390] ;  /* 0x00007200ff0577ac */ /* 0x000e2a0008000800 */
[----:B------:R-:W-:-:S02]  /*0150*/  LEA R5, R5, UR4, 0x2 ;  /* 0x0000000405057c11 */ /* 0x000fc4000f8e10ff */
[----:B------:R-:W-:Y:S01]  /*0160*/  LEA R6, R6, UR4, 0x2 ;  /* 0x0000000406067c11 */ /* 0x000fe2000f8e10ff */
[----:B0-----:R-:W-:Y:S02]  /*0170*/  UISETP.GE.AND UP0, UPT, UR5, 0x4, UPT ;  /* 0x000000040500788c */ /* 0x001fe4000bf06270 */
[----:B--2---:R0:W-:Y:S01]  /*0180*/  STS [R5], R0 ;  /* 0x0000000005007388 */ /* 0x0041e20000000800 */
[----:B------:R-:W-:Y:S06]  /*0190*/  BAR.SYNC.DEFER_BLOCKING 0x0 ;  /* 0x0000000000007b1d */ /* 0x000fec0000010000 */
[----:B------:R0:W1:Y:S01]  /*01a0*/  LDS R7, [R6] ;  /* 0x0000000006077984 */ /* 0x0000620000000800 */
[----:B------:R-:W-:Y:S05]  /*01b0*/  BRA.U !UP0, `(.L_x_0) ;  /* 0x0000001108b07547 */ /* 0x000fea000b800000 */
[----:B------:R-:W-:Y:S01]  /*01c0*/  USHF.R.S32.HI UR4, URZ, 0x1f, UR5 ;  /* 0x0000001fff047899 */ /* 0x000fe20008011405 */
[----:B------:R-:W-:-:S03]  /*01d0*/  LOP3.LUT R10, R4, 0x3, RZ, 0xc0, !PT ;  /* 0x00000003040a7812 */ /* 0x000fc600078ec0ff */
[----:B------:R-:W-:-:S04]  /*01e0*/  ULEA.HI UR4, UR4, UR5, URZ, 0x2 ;  /* 0x0000000504047291 */ /* 0x000fc8000f8f10ff */
[----:B------:R-:W-:-:S03]  /*01f0*/  USHF.R.S32.HI UR5, URZ, 0x2, UR4 ;  /* 0x00000002ff057899 */ /* 0x000fc60008011404 */
[----:B------:R-:W-:-:S09]  /*0200*/  UMOV UR4, URZ ;  /* 0x000000ff00047c82 */ /* 0x000fd20008000000 */
.L_x_46:
[----:B------:R-:W-:Y:S01]  /*0210*/  ISETP.GT.AND P0, PT, R10, 0x1, PT ;  /* 0x000000010a00780c */ /* 0x000fe20003f04270 */
[----:B------:R-:W-:Y:S01]  /*0220*/  UIADD3 UR4, UPT, UPT, UR4, 0x1, URZ ;  /* 0x0000000104047890 */ /* 0x000fe2000fffe0ff */
[----:B------:R-:W-:Y:S03]  /*0230*/  BSSY.RECONVERGENT B0, `(.L_x_1) ;  /* 0x0000111000007945 */ /* 0x000fe60003800200 */
[----:B------:R-:W-:-:S08]  /*0240*/  UISETP.NE.AND UP0, UPT, UR4, UR5, UPT ;  /* 0x000000050400728c */ /* 0x000fd0000bf05270 */
[----:B------:R-:W-:Y:S05]  /*0250*/  @P0 BRA `(.L_x_2) ;  /* 0x0000000800140947 */ /* 0x000fea0003800000 */
[----:B------:R-:W-:-:S13]  /*0260*/  ISETP.NE.AND P0, PT, R10, RZ, PT ;  /* 0x000000ff0a00720c */ /* 0x000fda0003f05270 */
[----:B------:R-:W-:Y:S05]  /*0270*/  @!P0 BRA `(.L_x_3) ;  /* 0x0000000000e88947 */ /* 0x000fea0003800000 */
[----:B-1----:R-:W-:Y:S01]  /*0280*/  FMUL.RZ R8, R7, 0.15915493667125701904 ;  /* 0x3e22f98307087820 */ /* 0x002fe2000040c000 */
[----:B------:R-:W-:Y:S03]  /*0290*/  BSSY.RECONVERGENT B1, `(.L_x_4) ;  /* 0x000000f000017945 */ /* 0x000fe60003800200 */
[----:B0-----:R-:W0:Y:S02]  /*02a0*/  MUFU.COS R0, R8 ;  /* 0x0000000800007308 */ /* 0x001e240000000000 */
[----:B0-----:R-:W-:-:S06]  /*02b0*/  FADD R9, R0, 1 ;  /* 0x3f80000000097421 */ /* 0x001fcc0000000000 */
[----:B------:R0:W1:Y:S01]  /*02c0*/  MUFU.RSQ R12, R9 ;  /* 0x00000009000c7308 */ /* 0x0000620000001400 */
[----:B------:R-:W-:-:S04]  /*02d0*/  IADD3 R0, PT, PT, R9, -0xd000000, RZ ;  /* 0xf300000009007810 */ /* 0x000fc80007ffe0ff */
[----:B------:R-:W-:-:S13]  /*02e0*/  ISETP.GT.U32.AND P0, PT, R0, 0x727fffff, PT ;  /* 0x727fffff0000780c */ /* 0x000fda0003f04070 */
[----:B01----:R-:W-:Y:S05]  /*02f0*/  @!P0 BRA `(.L_x_5) ;  /* 0x0000000000108947 */ /* 0x003fea0003800000 */
[----:B------:R-:W-:Y:S02]  /*0300*/  MOV R0, R9 ;  /* 0x0000000900007202 */ /* 0x000fe40000000f00 */
[----:B------:R-:W-:-:S07]  /*0310*/  MOV R14, 0x330 ;  /* 0x00000330000e7802 */ /* 0x000fce0000000f00 */
[----:B------:R-:W-:Y:S05]  /*0320*/  CALL.REL.NOINC `($__internal_0_$__cuda_sm20_sqrt_rn_f32_slowpath) ;  /* 0x0000001400507944 */ /* 0x000fea0003c00000 */
[----:B------:R-:W-:Y:S05]  /*0330*/  BRA `(.L_x_6) ;  /* 0x0000000000107947 */ /* 0x000fea0003800000 */
.L_x_5:
[----:B------:R-:W-:Y:S01]  /*0340*/  FMUL.FTZ R0, R9, R12 ;  /* 0x0000000c09007220 */ /* 0x000fe20000410000 */
[----:B------:R-:W-:-:S03]  /*0350*/  FMUL.FTZ R8, R12, 0.5 ;  /* 0x3f0000000c087820 */ /* 0x000fc60000410000 */
[----:B------:R-:W-:-:S04]  /*0360*/  FFMA R9, -R0, R0, R9 ;  /* 0x0000000000097223 */ /* 0x000fc80000000109 */
[----:B------:R-:W-:-:S07]  /*0370*/  FFMA R0, R9, R8, R0 ;  /* 0x0000000809007223 */ /* 0x000fce0000000000 */
.L_x_6:
[----:B------:R-:W-:Y:S05]  /*0380*/  BSYNC.RECONVERGENT B1 ;  /* 0x0000000000017941 */ /* 0x000fea0003800200 */
.L_x_4:
[----:B------:R-:W-:Y:S01]  /*0390*/  FADD R15, R0, R7 ;  /* 0x00000007000f7221 */ /* 0x000fe20000000000 */
[----:B------:R-:W-:Y:S03]  /*03a0*/  BSSY.RECONVERGENT B1, `(.L_x_7) ;  /* 0x0000010000017945 */ /* 0x000fe60003800200 */
[----:B------:R-:W-:-:S04]  /*03b0*/  FMUL.RZ R7, R15, 0.15915493667125701904 ;  /* 0x3e22f9830f077820 */ /* 0x000fc8000040c000 */
[----:B------:R-:W0:Y:S02]  /*03c0*/  MUFU.COS R0, R7 ;  /* 0x0000000700007308 */ /* 0x000e240000000000 */
        /* <DEDUP_REMOVED lines=9> */
.L_x_8:
[----:B------:R-:W-:Y:S01]  /*0460*/  FMUL.FTZ R0, R9, R8 ;  /* 0x0000000809007220 */ /* 0x000fe20000410000 */
[----:B------:R-:W-:-:S03]  /*0470*/  FMUL.FTZ R8, R8, 0.5 ;  /* 0x3f00000008087820 */ /* 0x000fc60000410000 */
[----:B------:R-:W-:-:S04]  /*0480*/  FFMA R7, -R0, R0, R9 ;  /* 0x0000000000077223 */ /* 0x000fc80000000109 */
[----:B------:R-:W-:-:S07]  /*0490*/  FFMA R0, R7, R8, R0 ;  /* 0x0000000807007223 */ /* 0x000fce0000000000 */
.L_x_9:
[----:B------:R-:W-:Y:S05]  /*04a0*/  BSYNC.RECONVERGENT B1 ;  /* 0x0000000000017941 */ /* 0x000fea0003800200 */
.L_x_7:
        /* <DEDUP_REMOVED lines=12> */
[----:B------:R-:W-:Y:S01]  /*0570*/  MOV R7, R0 ;  /* 0x0000000000077202 */ /* 0x000fe20000000f00 */
[----:B------:R-:W-:Y:S06]  /*0580*/  BRA `(.L_x_12) ;  /* 0x0000000000107947 */ /* 0x000fec0003800000 */
.L_x_11:
[----:B------:R-:W-:Y:S01]  /*0590*/  FMUL.FTZ R7, R12, R9 ;  /* 0x000000090c077220 */ /* 0x000fe20000410000 */
[----:B------:R-:W-:-:S03]  /*05a0*/  FMUL.FTZ R8, R9, 0.5 ;  /* 0x3f00000009087820 */ /* 0x000fc60000410000 */
[----:B------:R-:W-:-:S04]  /*05b0*/  FFMA R0, -R7, R7, R12 ;  /* 0x0000000707007223 */ /* 0x000fc8000000010c */
[----:B------:R-:W-:-:S07]  /*05c0*/  FFMA R7, R0, R8, R7 ;  /* 0x0000000800077223 */ /* 0x000fce0000000007 */
.L_x_12:
[----:B------:R-:W-:Y:S05]  /*05d0*/  BSYNC.RECONVERGENT B1 ;  /* 0x0000000000017941 */ /* 0x000fea0003800200 */
.L_x_10:
[----:B------:R-:W-:-:S04]  /*05e0*/  FADD R7, R16, R7 ;  /* 0x0000000710077221 */ /* 0x000fc80000000000 */
[----:B------:R-:W-:-:S06]  /*05f0*/  FMUL.RZ R0, R7, 0.15915493667125701904 ;  /* 0x3e22f98307007820 */ /* 0x000fcc000040c000 */
[----:B------:R-:W1:Y:S01]  /*0600*/  MUFU.COS R0, R0 ;  /* 0x0000000000007308 */ /* 0x000e620000000000 */
[----:B------:R-:W-:Y:S05]  /*0610*/  BRA `(.L_x_13) ;  /* 0x0000000c00487947 */ /* 0x000fea0003800000 */
.L_x_3:
[C---:B01----:R-:W-:Y:S01]  /*0620*/  FMUL R0, R7.reuse, 16777216 ;  /* 0x4b80000007007820 */ /* 0x043fe20000400000 */
[----:B------:R-:W-:Y:S01]  /*0630*/  FSETP.GEU.AND P0, PT, |R7|, 1.175494350822287508e-38, PT ;  /* 0x008000000700780b */ /* 0x000fe20003f0e200 */
[----:B------:R-:W-:Y:S01]  /*0640*/  HFMA2 R9, -RZ, RZ, 1.7978515625, 12480 ;  /* 0x3f317218ff097431 */ /* 0x000fe200000001ff */
[----:B------:R-:W-:Y:S02]  /*0650*/  BSSY.RECONVERGENT B1, `(.L_x_14) ;  /* 0x0000011000017945 */ /* 0x000fe40003800200 */
[----:B------:R-:W-:-:S04]  /*0660*/  FSEL R0, R0, R7, !P0 ;  /* 0x0000000700007208 */ /* 0x000fc80004000000 */
[----:B------:R-:W0:Y:S05]  /*0670*/  MUFU.LG2 R8, R0 ;  /* 0x0000000000087308 */ /* 0x000e2a0000000c00 */
[----:B0-----:R-:W-:-:S04]  /*0680*/  @!P0 FADD R8, R8, -24 ;  /* 0xc1c0000008088421 */ /* 0x001fc80000000000 */
[----:B------:R-:W-:-:S04]  /*0690*/  FFMA R9, R8, R9, 1 ;  /* 0x3f80000008097423 */ /* 0x000fc80000000009 */
        /* <DEDUP_REMOVED lines=8> */
.L_x_15:
[----:B------:R-:W-:Y:S01]  /*0720*/  FMUL.FTZ R0, R9, R12 ;  /* 0x0000000c09007220 */ /* 0x000fe20000410000 */
[----:B------:R-:W-:-:S03]  /*0730*/  FMUL.FTZ R8, R12, 0.5 ;  /* 0x3f0000000c087820 */ /* 0x000fc60000410000 */
[----:B------:R-:W-:-:S04]  /*0740*/  FFMA R9, -R0, R0, R9 ;  /* 0x0000000000097223 */ /* 0x000fc80000000109 */
[----:B------:R-:W-:-:S07]  /*0750*/  FFMA R0, R9, R8, R0 ;  /* 0x0000000809007223 */ /* 0x000fce0000000000 */
.L_x_16:
[----:B------:R-:W-:Y:S05]  /*0760*/  BSYNC.RECONVERGENT B1 ;  /* 0x0000000000017941 */ /* 0x000fea0003800200 */
.L_x_14:
[----:B------:R-:W-:Y:S01]  /*0770*/  FADD R7, R0, R7 ;  /* 0x0000000700077221 */ /* 0x000fe20000000000 */
[----:B------:R-:W-:Y:S01]  /*0780*/  MOV R9, 0x3f317218 ;  /* 0x3f31721800097802 */ /* 0x000fe20000000f00 */
[----:B------:R-:W-:Y:S02]  /*0790*/  BSSY.RECONVERGENT B1, `(.L_x_17) ;  /* 0x0000013000017945 */ /* 0x000fe40003800200 */
[C---:B------:R-:W-:Y:S01]  /*07a0*/  FMUL R0, R7.reuse, 16777216 ;  /* 0x4b80000007007820 */ /* 0x040fe20000400000 */
[----:B------:R-:W-:-:S04]  /*07b0*/  FSETP.GEU.AND P0, PT, |R7|, 1.175494350822287508e-38, PT ;  /* 0x008000000700780b */ /* 0x000fc80003f0e200 */
        /* <DEDUP_REMOVED lines=12> */
.L_x_18:
[----:B------:R-:W-:Y:S01]  /*0880*/  FMUL.FTZ R0, R9, R12 ;  /* 0x0000000c09007220 */ /* 0x000fe20000410000 */
[----:B------:R-:W-:-:S03]  /*0890*/  FMUL.FTZ R8, R12, 0.5 ;  /* 0x3f0000000c087820 */ /* 0x000fc60000410000 */
[----:B------:R-:W-:-:S04]  /*08a0*/  FFMA R9, -R0, R0, R9 ;  /* 0x0000000000097223 */ /* 0x000fc80000000109 */
[----:B------:R-:W-:-:S07]  /*08b0*/  FFMA R0, R9, R8, R0 ;  /* 0x0000000809007223 */ /* 0x000fce0000000000 */
.L_x_19:
[----:B------:R-:W-:Y:S05]  /*08c0*/  BSYNC.RECONVERGENT B1 ;  /* 0x0000000000017941 */ /* 0x000fea0003800200 */
.L_x_17:
[----:B------:R-:W-:Y:S01]  /*08d0*/  FADD R7, R7, R0 ;  /* 0x0000000007077221 */ /* 0x000fe20000000000 */
[----:B------:R-:W-:Y:S01]  /*08e0*/  HFMA2 R9, -RZ, RZ, 1.7978515625, 12480 ;  /* 0x3f317218ff097431 */ /* 0x000fe200000001ff */
        /* <DEDUP_REMOVED lines=15> */
.L_x_21:
[----:B------:R-:W-:Y:S01]  /*09e0*/  FMUL.FTZ R0, R9, R12 ;  /* 0x0000000c09007220 */ /* 0x000fe20000410000 */
[----:B------:R-:W-:-:S03]  /*09f0*/  FMUL.FTZ R8, R12, 0.5 ;  /* 0x3f0000000c087820 */ /* 0x000fc60000410000 */
[----:B------:R-:W-:-:S04]  /*0a00*/  FFMA R9, -R0, R0, R9 ;  /* 0x0000000000097223 */ /* 0x000fc80000000109 */
[----:B------:R-:W-:-:S07]  /*0a10*/  FFMA R0, R9, R8, R0 ;  /* 0x0000000809007223 */ /* 0x000fce0000000000 */
.L_x_22:
[----:B------:R-:W-:Y:S05]  /*0a20*/  BSYNC.RECONVERGENT B1 ;  /* 0x0000000000017941 */ /* 0x000fea0003800200 */
.L_x_20:
[----:B------:R-:W-:-:S05]  /*0a30*/  FADD R8, R7, R0 ;  /* 0x0000000007087221 */ /* 0x000fca0000000000 */
[----:B------:R-:W-:Y:S02]  /*0a40*/  FSETP.GEU.AND P0, PT, |R8|, 1.175494350822287508e-38, PT ;  /* 0x008000000800780b */ /* 0x000fe40003f0e200 */
[----:B------:R-:W-:-:S11]  /*0a50*/  MOV R7, R8 ;  /* 0x0000000800077202 */ /* 0x000fd60000000f00 */
[----:B------:R-:W-:-:S04]  /*0a60*/  @!P0 FMUL R8, R8, 16777216 ;  /* 0x4b80000008088820 */ /* 0x000fc80000400000 */
[----:B------:R-:W0:Y:S02]  /*0a70*/  MUFU.LG2 R0, R8 ;  /* 0x0000000800007308 */ /* 0x000e240000000c00 */
[----:B0-----:R-:W-:-:S04]  /*0a80*/  @!P0 FADD R0, R0, -24 ;  /* 0xc1c0000000008421 */ /* 0x001fc80000000000 */
[----:B------:R-:W-:Y:S01]  /*0a90*/  FMUL R0, R0, 0.69314718246459960938 ;  /* 0x3f31721800007820 */ /* 0x000fe20000400000 */
[----:B------:R-:W-:Y:S06]  /*0aa0*/  BRA `(.L_x_13) ;  /* 0x0000000800247947 */ /* 0x000fec0003800000 */
.L_x_2:
[----:B------:R-:W-:-:S13]  /*0ab0*/  ISETP.NE.AND P0, PT, R10, 0x2, PT ;  /* 0x000000020a00780c */ /* 0x000fda0003f05270 */
[----:B------:R-:W-:Y:S05]  /*0ac0*/  @!P0 BRA `(.L_x_23) ;  /* 0x0000000400388947 */ /* 0x000fea0003800000 */
[----:B-1----:R-:W-:Y:S01]  /*0ad0*/  FMUL.RZ R11, R7, 0.15915493667125701904 ;  /* 0x3e22f983070b7820 */ /* 0x002fe2000040c000 */
[----:B------:R-:W-:Y:S03]  /*0ae0*/  BSSY.RECONVERGENT B1, `(.L_x_24) ;  /* 0x0000014000017945 */ /* 0x000fe60003800200 */
[----:B------:R-:W1:Y:S08]  /*0af0*/  MUFU.COS R12, R11 ;  /* 0x0000000b000c7308 */ /* 0x000e700000000000 */
[----:B0-----:R-:W0:Y:S01]  /*0b00*/  MUFU.SIN R0, R11 ;  /* 0x0000000b00007308 */ /* 0x001e220000000400 */
[----:B-1----:R-:W-:-:S13]  /*0b10*/  FSETP.GEU.AND P0, PT, |R12|, 1.175494350822287508e-38, PT ;  /* 0x008000000c00780b */ /* 0x002fda0003f0e200 */
[----:B------:R-:W-:Y:S01]  /*0b20*/  @!P0 FMUL R12, R12, 16777216 ;  /* 0x4b8000000c0c8820 */ /* 0x000fe20000400000 */
[----:B0-----:R-:W-:-:S03]  /*0b30*/  @!P0 FMUL R0, R0, 16777216 ;  /* 0x4b80000000008820 */ /* 0x001fc60000400000 */
[----:B------:R-:W0:Y:S02]  /*0b40*/  MUFU.RCP R9, R12 ;  /* 0x0000000c00097308 */ /* 0x000e240000001000 */
[----:B0-----:R-:W-:-:S06]  /*0b50*/  FFMA R9, R9, R0, 1 ;  /* 0x3f80000009097423 */ /* 0x001fcc0000000000 */
        /* <DEDUP_REMOVED lines=8> */
.L_x_25:
[----:B------:R-:W-:Y:S01]  /*0be0*/  FMUL.FTZ R0, R9, R8 ;  /* 0x0000000809007220 */ /* 0x000fe20000410000 */
[----:B------:R-:W-:-:S03]  /*0bf0*/  FMUL.FTZ R8, R8, 0.5 ;  /* 0x3f00000008087820 */ /* 0x000fc60000410000 */
[----:B------:R-:W-:-:S04]  /*0c00*/  FFMA R9, -R0, R0, R9 ;  /* 0x0000000000097223 */ /* 0x000fc80000000109 */
[----:B------:R-:W-:-:S07]  /*0c10*/  FFMA R0, R9, R8, R0 ;  /* 0x0000000809007223 */ /* 0x000fce0000000000 */
.L_x_26:
[----:B------:R-:W-:Y:S05]  /*0c20*/  BSYNC.RECONVERGENT B1 ;  /* 0x0000000000017941 */ /* 0x000fea0003800200 */
.L_x_24:
[----:B------:R-:W-:Y:S01]  /*0c30*/  FADD R7, R0, R7 ;  /* 0x0000000700077221 */ /* 0x000fe20000000000 */
[----:B------:R-:W-:Y:S03]  /*0c40*/  BSSY.RECONVERGENT B1, `(.L_x_27) ;  /* 0x0000015000017945 */ /* 0x000fe60003800200 */
[----:B------:R-:W-:-:S04]  /*0c50*/  FMUL.RZ R11, R7, 0.15915493667125701904 ;  /* 0x3e22f983070b7820 */ /* 0x000fc8000040c000 */
[----:B------:R-:W0:Y:S08]  /*0c60*/  MUFU.COS R8, R11 ;  /* 0x0000000b00087308 */ /* 0x000e300000000000 */
[----:B------:R-:W1:Y:S01]  /*0c70*/  MUFU.SIN R0, R11 ;  /* 0x0000000b00007308 */ /* 0x000e620000000400 */
[----:B0-----:R-:W-:-:S13]  /*0c80*/  FSETP.GEU.AND P0, PT, |R8|, 1.175494350822287508e-38, PT ;  /* 0x008000000800780b */ /* 0x001fda0003f0e200 */
[----:B------:R-:W-:Y:S01]  /*0c90*/  @!P0 FMUL R8, R8, 16777216 ;  /* 0x4b80000008088820 */ /* 0x000fe20000400000 */
[----:B-1----:R-:W-:-:S03]  /*0ca0*/  @!P0 FMUL R0, R0, 16777216 ;  /* 0x4b80000000008820 */ /* 0x002fc60000400000 */
        /* <DEDUP_REMOVED lines=10> */
.L_x_28:
[----:B------:R-:W-:Y:S01]  /*0d50*/  FMUL.FTZ R0, R9, R12 ;  /* 0x0000000c09007220 */ /* 0x000fe20000410000 */
[----:B------:R-:W-:-:S03]  /*0d60*/  FMUL.FTZ R8, R12, 0.5 ;  /* 0x3f0000000c087820 */ /* 0x000fc60000410000 */
[----:B------:R-:W-:-:S04]  /*0d70*/  FFMA R9, -R0, R0, R9 ;  /* 0x0000000000097223 */ /* 0x000fc80000000109 */
[----:B------:R-:W-:-:S07]  /*0d80*/  FFMA R0, R9, R8, R0 ;  /* 0x0000000809007223 */ /* 0x000fce0000000000 */
.L_x_29:
[----:B------:R-:W-:Y:S05]  /*0d90*/  BSYNC.RECONVERGENT B1 ;  /* 0x0000000000017941 */ /* 0x000fea0003800200 */
.L_x_27:
        /* <DEDUP_REMOVED lines=18> */
.L_x_31:
[----:B------:R-:W-:Y:S01]  /*0ec0*/  FMUL.FTZ R0, R9, R12 ;  /* 0x0000000c09007220 */ /* 0x000fe20000410000 */
[----:B------:R-:W-:-:S03]  /*0ed0*/  FMUL.FTZ R8, R12, 0.5 ;  /* 0x3f0000000c087820 */ /* 0x000fc60000410000 */
[----:B------:R-:W-:-:S04]  /*0ee0*/  FFMA R9, -R0, R0, R9 ;  /* 0x0000000000097223 */ /* 0x000fc80000000109 */
[----:B------:R-:W-:-:S07]  /*0ef0*/  FFMA R0, R9, R8, R0 ;  /* 0x0000000809007223 */ /* 0x000fce0000000000 */
.L_x_32:
[----:B------:R-:W-:Y:S05]  /*0f00*/  BSYNC.RECONVERGENT B1 ;  /* 0x0000000000017941 */ /* 0x000fea0003800200 */
.L_x_30:
[----:B------:R-:W-:-:S04]  /*0f10*/  FADD R7, R7, R0 ;  /* 0x0000000007077221 */ /* 0x000fc80000000000 */
[----:B------:R-:W-:-:S04]  /*0f20*/  FMUL.RZ R11, R7, 0.15915493667125701904 ;  /* 0x3e22f983070b7820 */ /* 0x000fc8000040c000 */
[----:B------:R-:W0:Y:S08]  /*0f30*/  MUFU.COS R8, R11 ;  /* 0x0000000b00087308 */ /* 0x000e300000000000 */
[----:B------:R-:W1:Y:S01]  /*0f40*/  MUFU.SIN R0, R11 ;  /* 0x0000000b00007308 */ /* 0x000e620000000400 */
[----:B0-----:R-:W-:-:S13]  /*0f50*/  FSETP.GEU.AND P0, PT, |R8|, 1.175494350822287508e-38, PT ;  /* 0x008000000800780b */ /* 0x001fda0003f0e200 */
[----:B------:R-:W-:Y:S01]  /*0f60*/  @!P0 FMUL R8, R8, 16777216 ;  /* 0x4b80000008088820 */ /* 0x000fe20000400000 */
[----:B-1----:R-:W-:-:S03]  /*0f70*/  @!P0 FMUL R0, R0, 16777216 ;  /* 0x4b80000000008820 */ /* 0x002fc60000400000 */
[----:B------:R-:W0:Y:S02]  /*0f80*/  MUFU.RCP R9, R8 ;  /* 0x0000000800097308 */ /* 0x000e240000001000 */
[----:B0-----:R-:W-:Y:S01]  /*0f90*/  FMUL R0, R9, R0 ;  /* 0x0000000009007220 */ /* 0x001fe20000400000 */
[----:B------:R-:W-:Y:S06]  /*0fa0*/  BRA `(.L_x_13) ;  /* 0x0000000000e47947 */ /* 0x000fec0003800000 */
.L_x_23:
[----:B-1----:R-:W-:Y:S01]  /*0fb0*/  FMUL.RZ R11, R7, 0.15915493667125701904 ;  /* 0x3e22f983070b7820 */ /* 0x002fe2000040c000 */
[----:B------:R-:W-:Y:S03]  /*0fc0*/  BSSY.RECONVERGENT B1, `(.L_x_33) ;  /* 0x000000f000017945 */ /* 0x000fe60003800200 */
[----:B------:R-:W1:Y:S02]  /*0fd0*/  MUFU.SIN R9, R11 ;  /* 0x0000000b00097308 */ /* 0x000e640000000400 */
[----:B-1----:R-:W-:-:S06]  /*0fe0*/  FADD R9, R9, 1 ;  /* 0x3f80000009097421 */ /* 0x002fcc0000000000 */
[----:B------:R1:W2:Y:S01]  /*0ff0*/  MUFU.RSQ R8, R9 ;  /* 0x0000000900087308 */ /* 0x0002a20000001400 */
[----:B0-----:R-:W-:-:S04]  /*1000*/  IADD3 R0, PT, PT, R9, -0xd000000, RZ ;  /* 0xf300000009007810 */ /* 0x001fc80007ffe0ff */
[----:B------:R-:W-:-:S13]  /*1010*/  ISETP.GT.U32.AND P0, PT, R0, 0x727fffff, PT ;  /* 0x727fffff0000780c */ /* 0x000fda0003f04070 */
[----:B-12---:R-:W-:Y:S05]  /*1020*/  @!P0 BRA `(.L_x_34) ;  /* 0x0000000000108947 */ /* 0x006fea0003800000 */
[----:B------:R-:W-:Y:S02]  /*1030*/  MOV R0, R9 ;  /* 0x0000000900007202 */ /* 0x000fe40000000f00 */
[----:B------:R-:W-:-:S07]  /*1040*/  MOV R14, 0x1060 ;  /* 0x00001060000e7802 */ /* 0x000fce0000000f00 */
[----:B------:R-:W-:Y:S05]  /*1050*/  CALL.REL.NOINC `($__internal_0_$__cuda_sm20_sqrt_rn_f32_slowpath) ;  /* 0x0000000800047944 */ /* 0x000fea0003c00000 */
[----:B------:R-:W-:Y:S05]  /*1060*/  BRA `(.L_x_35) ;  /* 0x0000000000107947 */ /* 0x000fea0003800000 */
.L_x_34:
[----:B------:R-:W-:Y:S01]  /*1070*/  FMUL.FTZ R0, R9, R8 ;  /* 0x0000000809007220 */ /* 0x000fe20000410000 */
[----:B------:R-:W-:-:S03]  /*1080*/  FMUL.FTZ R8, R8, 0.5 ;  /* 0x3f00000008087820 */ /* 0x000fc60000410000 */
[----:B------:R-:W-:-:S04]  /*1090*/  FFMA R9, -R0, R0, R9 ;  /* 0x0000000000097223 */ /* 0x000fc80000000109 */
[----:B------:R-:W-:-:S07]  /*10a0*/  FFMA R0, R9, R8, R0 ;  /* 0x0000000809007223 */ /* 0x000fce0000000000 */
.L_x_35:
[----:B------:R-:W-:Y:S05]  /*10b0*/  BSYNC.RECONVERGENT B1 ;  /* 0x0000000000017941 */ /* 0x000fea0003800200 */
.L_x_33:
[----:B------:R-:W-:Y:S01]  /*10c0*/  FADD R15, R0, R7 ;  /* 0x00000007000f7221 */ /* 0x000fe20000000000 */
[----:B------:R-:W-:Y:S03]  /*10d0*/  BSSY.RECONVERGENT B1, `(.L_x_36) ;  /* 0x0000010000017945 */ /* 0x000fe60003800200 */
[----:B------:R-:W-:-:S04]  /*10e0*/  FMUL.RZ R7, R15, 0.15915493667125701904 ;  /* 0x3e22f9830f077820 */ /* 0x000fc8000040c000 */
[----:B------:R-:W0:Y:S02]  /*10f0*/  MUFU.SIN R0, R7 ;  /* 0x0000000700007308 */ /* 0x000e240000000400 */
        /* <DEDUP_REMOVED lines=9> */
.L_x_37:
[----:B------:R-:W-:Y:S01]  /*1190*/  FMUL.FTZ R0, R9, R8 ;  /* 0x0000000809007220 */ /* 0x000fe20000410000 */
[----:B------:R-:W-:-:S03]  /*11a0*/  FMUL.FTZ R8, R8, 0.5 ;  /* 0x3f00000008087820 */ /* 0x000fc60000410000 */
[----:B------:R-:W-:-:S04]  /*11b0*/  FFMA R7, -R0, R0, R9 ;  /* 0x0000000000077223 */ /* 0x000fc80000000109 */
[----:B------:R-:W-:-:S07]  /*11c0*/  FFMA R0, R7, R8, R0 ;  /* 0x0000000807007223 */ /* 0x000fce0000000000 */
.L_x_38:
[----:B------:R-:W-:Y:S05]  /*11d0*/  BSYNC.RECONVERGENT B1 ;  /* 0x0000000000017941 */ /* 0x000fea0003800200 */
.L_x_36:
        /* <DEDUP_REMOVED lines=14> */
.L_x_40:
[----:B------:R-:W-:Y:S01]  /*12c0*/  FMUL.FTZ R7, R12, R9 ;  /* 0x000000090c077220 */ /* 0x000fe20000410000 */
[----:B------:R-:W-:-:S03]  /*12d0*/  FMUL.FTZ R8, R9, 0.5 ;  /* 0x3f00000009087820 */ /* 0x000fc60000410000 */
[----:B------:R-:W-:-:S04]  /*12e0*/  FFMA R0, -R7, R7, R12 ;  /* 0x0000000707007223 */ /* 0x000fc8000000010c */
[----:B------:R-:W-:-:S07]  /*12f0*/  FFMA R7, R0, R8, R7 ;  /* 0x0000000800077223 */ /* 0x000fce0000000007 */
.L_x_41:
[----:B------:R-:W-:Y:S05]  /*1300*/  BSYNC.RECONVERGENT B1 ;  /* 0x0000000000017941 */ /* 0x000fea0003800200 */
.L_x_39:
[----:B------:R-:W-:-:S04]  /*1310*/  FADD R7, R16, R7 ;  /* 0x0000000710077221 */ /* 0x000fc80000000000 */
[----:B------:R-:W-:-:S06]  /*1320*/  FMUL.RZ R0, R7, 0.15915493667125701904 ;  /* 0x3e22f98307007820 */ /* 0x000fcc000040c000 */
[----:B------:R-:W0:Y:S02]  /*1330*/  MUFU.SIN R0, R0 ;  /* 0x0000000000007308 */ /* 0x000e240000000400 */
.L_x_13:
[----:B------:R-:W-:Y:S05]  /*1340*/  BSYNC.RECONVERGENT B0 ;  /* 0x0000000000007941 */ /* 0x000fea0003800200 */
.L_x_1:
[----:B01----:R-:W-:Y:S01]  /*1350*/  FADD R9, R0, 1 ;  /* 0x3f80000000097421 */ /* 0x003fe20000000000 */
[----:B------:R-:W-:Y:S03]  /*1360*/  BSSY.RECONVERGENT B0, `(.L_x_42) ;  /* 0x000000f000007945 */ /* 0x000fe60003800200 */
[----:B------:R0:W1:Y:S01]  /*1370*/  MUFU.RSQ R8, R9 ;  /* 0x0000000900087308 */ /* 0x0000620000001400 */
[----:B------:R-:W-:-:S04]  /*1380*/  IADD3 R0, PT, PT, R9, -0xd000000, RZ ;  /* 0xf300000009007810 */ /* 0x000fc80007ffe0ff */
[----:B------:R-:W-:-:S13]  /*1390*/  ISETP.GT.U32.AND P0, PT, R0, 0x727fffff, PT ;  /* 0x727fffff0000780c */ /* 0x000fda0003f04070 */
[----:B01----:R-:W-:Y:S05]  /*13a0*/  @!P0 BRA `(.L_x_43) ;  /* 0x0000000000188947 */ /* 0x003fea0003800000 */
[----:B------:R-:W-:Y:S01]  /*13b0*/  BSSY.RECONVERGENT B1, `(.L_x_44) ;  /* 0x0000004000017945 */ /* 0x000fe20003800200 */
[----:B------:R-:W-:Y:S02]  /*13c0*/  MOV R0, R9 ;  /* 0x0000000900007202 */ /* 0x000fe40000000f00 */
[----:B------:R-:W-:-:S07]  /*13d0*/  MOV R14, 0x13f0 ;  /* 0x000013f0000e7802 */ /* 0x000fce0000000f00 */
[----:B------:R-:W-:Y:S05]  /*13e0*/  CALL.REL.NOINC `($__internal_0_$__cuda_sm20_sqrt_rn_f32_slowpath) ;  /* 0x0000000400207944 */ /* 0x000fea0003c00000 */
[----:B------:R-:W-:Y:S05]  /*13f0*/  BSYNC.RECONVERGENT B1 ;  /* 0x0000000000017941 */ /* 0x000fea0003800200 */
.L_x_44:
[----:B------:R-:W-:Y:S05]  /*1400*/  BRA `(.L_x_45) ;  /* 0x0000000000107947 */ /* 0x000fea0003800000 */
.L_x_43:
[----:B------:R-:W-:Y:S01]  /*1410*/  FMUL.FTZ R0, R9, R8 ;  /* 0x0000000809007220 */ /* 0x000fe20000410000 */
[----:B------:R-:W-:-:S03]  /*1420*/  FMUL.FTZ R8, R8, 0.5 ;  /* 0x3f00000008087820 */ /* 0x000fc60000410000 */
[----:B------:R-:W-:-:S04]  /*1430*/  FFMA R9, -R0, R0, R9 ;  /* 0x0000000000097223 */ /* 0x000fc80000000109 */
[----:B------:R-:W-:-:S07]  /*1440*/  FFMA R0, R9, R8, R0 ;  /* 0x0000000809007223 */ /* 0x000fce0000000000 */
.L_x_45:
[----:B------:R-:W-:Y:S05]  /*1450*/  BSYNC.RECONVERGENT B0 ;  /* 0x0000000000007941 */ /* 0x000fea0003800200 */
.L_x_42:
[----:B------:R-:W-:Y:S01]  /*1460*/  FADD R7, R0, R7 ;  /* 0x0000000700077221 */ /* 0x000fe20000000000 */
[----:B------:R-:W-:Y:S06]  /*1470*/  BRA.U UP0, `(.L_x_46) ;  /* 0xffffffed00647547 */ /* 0x000fec000b83ffff */
.L_x_0:
[----:B------:R-:W2:Y:S02]  /*1480*/  LDCU UR5, c[0x0][0x390] ;  /* 0x00007200ff0577ac */ /* 0x000ea40008000800 */
[----:B--2---:R-:W-:-:S04]  /*1490*/  USHF.R.S32.HI UR4, URZ, 0x1f, UR5 ;  /* 0x0000001fff047899 */ /* 0x004fc80008011405 */
[----:B------:R-:W-:-:S04]  /*14a0*/  ULEA.HI UR4, UR4, UR5, URZ, 0x2 ;  /* 0x0000000504047291 */ /* 0x000fc8000f8f10ff */
[----:B------:R-:W-:-:S04]  /*14b0*/  ULOP3.LUT UR4, UR4, 0xfffffffc, URZ, 0xc0, !UPT ;  /* 0xfffffffc04047892 */ /* 0x000fc8000f8ec0ff */
[----:B------:R-:W-:-:S04]  /*14c0*/  UIADD3 UR5, UPT, UPT, -UR4, UR5, URZ ;  /* 0x0000000504057290 */ /* 0x000fc8000fffe1ff */
[----:B------:R-:W-:-:S09]  /*14d0*/  UISETP.GE.AND UP0, UPT, UR5, 0x1, UPT ;  /* 0x000000010500788c */ /* 0x000fd2000bf06270 */
[----:B------:R-:W-:Y:S05]  /*14e0*/  BRA.U !UP0, `(.L_x_47) ;  /* 0x0000000108cc7547 */ /* 0x000fea000b800000 */
[----:B------:R-:W-:Y:S01]  /*14f0*/  LOP3.LUT R4, R4, 0x3, RZ, 0xc0, !PT ;  /* 0x0000000304047812 */ /* 0x000fe200078ec0ff */
[----:B------:R-:W-:-:S06]  /*1500*/  UMOV UR4, URZ ;  /* 0x000000ff00047c82 */ /* 0x000fcc0008000000 */
.L_x_56:
[----:B------:R-:W-:Y:S01]  /*1510*/  ISETP.GT.AND P0, PT, R4, 0x1, PT ;  /* 0x000000010400780c */ /* 0x000fe20003f04270 */
[----:B------:R-:W-:Y:S01]  /*1520*/  UIADD3 UR4, UPT, UPT, UR4, 0x1, URZ ;  /* 0x0000000104047890 */ /* 0x000fe2000fffe0ff */
[----:B------:R-:W-:Y:S03]  /*1530*/  BSSY.RECONVERGENT B0, `(.L_x_48) ;  /* 0x000001b000007945 */ /* 0x000fe60003800200 */
[----:B------:R-:W-:-:S08]  /*1540*/  UISETP.NE.AND UP0, UPT, UR4, UR5, UPT ;  /* 0x000000050400728c */ /* 0x000fd0000bf05270 */
[----:B------:R-:W-:Y:S05]  /*1550*/  @P0 BRA `(.L_x_49) ;  /* 0x00000000002c0947 */ /* 0x000fea0003800000 */
[----:B------:R-:W-:-:S13]  /*1560*/  ISETP.NE.AND P0, PT, R4, RZ, PT ;  /* 0x000000ff0400720c */ /* 0x000fda0003f05270 */
[C---:B01----:R-:W-:Y:S01]  /*1570*/  @!P0 FMUL R0, R7.reuse, 16777216 ;  /* 0x4b80000007008820 */ /* 0x043fe20000400000 */
[C---:B------:R-:W-:Y:S01]  /*1580*/  @!P0 FSETP.GEU.AND P1, PT, |R7|.reuse, 1.175494350822287508e-38, PT ;  /* 0x008000000700880b */ /* 0x040fe20003f2e200 */
[----:B------:R-:W-:-:S03]  /*1590*/  @P0 FMUL.RZ R10, R7, 0.15915493667125701904 ;  /* 0x3e22f983070a0820 */ /* 0x000fc6000040c000 */
[----:B------:R-:W-:Y:S02]  /*15a0*/  @!P0 FSEL R8, R0, R7, !P1 ;  /* 0x0000000700088208 */ /* 0x000fe40004800000 */
[----:B------:R-:W-:Y:S01]  /*15b0*/  FSETP.GEU.OR P1, PT, |R7|, 1.175494350822287508e-38, P0 ;  /* 0x008000000700780b */ /* 0x000fe2000072e600 */
[----:B------:R-:W-:Y:S08]  /*15c0*/  @P0 MUFU.COS R0, R10 ;  /* 0x0000000a00000308 */ /* 0x000ff00000000000 */
[----:B------:R-:W0:Y:S04]  /*15d0*/  @!P0 MUFU.LG2 R9, R8 ;  /* 0x0000000800098308 */ /* 0x000e280000000c00 */
[----:B0-----:R-:W-:-:S04]  /*15e0*/  @!P1 FADD R9, R9, -24 ;  /* 0xc1c0000009099421 */ /* 0x001fc80000000000 */
[----:B------:R-:W-:Y:S01]  /*15f0*/  @!P0 FMUL R0, R9, 0.69314718246459960938 ;  /* 0x3f31721809008820 */ /* 0x000fe20000400000 */
[----:B------:R-:W-:Y:S06]  /*1600*/  BRA `(.L_x_50) ;  /* 0x0000000000347947 */ /* 0x000fec0003800000 */
.L_x_49:
[----:B------:R-:W-:-:S13]  /*1610*/  ISETP.NE.AND P0, PT, R4, 0x2, PT ;  /* 0x000000020400780c */ /* 0x000fda0003f05270 */
[----:B------:R-:W-:Y:S05]  /*1620*/  @!P0 BRA `(.L_x_51) ;  /* 0x0000000000248947 */ /* 0x000fea0003800000 */
[----:B-1----:R-:W-:-:S04]  /*1630*/  FMUL.RZ R8, R7, 0.15915493667125701904 ;  /* 0x3e22f98307087820 */ /* 0x002fc8000040c000 */
[----:B------:R-:W1:Y:S08]  /*1640*/  MUFU.COS R9, R8 ;  /* 0x0000000800097308 */ /* 0x000e700000000000 */
[----:B0-----:R-:W0:Y:S01]  /*1650*/  MUFU.SIN R0, R8 ;  /* 0x0000000800007308 */ /* 0x001e220000000400 */
[----:B-1----:R-:W-:-:S13]  /*1660*/  FSETP.GEU.AND P0, PT, |R9|, 1.175494350822287508e-38, PT ;  /* 0x008000000900780b */ /* 0x002fda0003f0e200 */
[----:B------:R-:W-:Y:S01]  /*1670*/  @!P0 FMUL R9, R9, 16777216 ;  /* 0x4b80000009098820 */ /* 0x000fe20000400000 */
[----:B0-----:R-:W-:-:S05]  /*1680*/  @!P0 FMUL R0, R0, 16777216 ;  /* 0x4b80000000008820 */ /* 0x001fca0000400000 */
[----:B------:R-:W0:Y:S02]  /*1690*/  MUFU.RCP R9, R9 ;  /* 0x0000000900097308 */ /* 0x000e240000001000 */
[----:B0-----:R-:W-:Y:S01]  /*16a0*/  FMUL R0, R9, R0 ;  /* 0x0000000009007220 */ /* 0x001fe20000400000 */
[----:B------:R-:W-:Y:S06]  /*16b0*/  BRA `(.L_x_50) ;  /* 0x0000000000087947 */ /* 0x000fec0003800000 */
.L_x_51:
[----:B01----:R-:W-:-:S06]  /*16c0*/  FMUL.RZ R0, R7, 0.15915493667125701904 ;  /* 0x3e22f98307007820 */ /* 0x003fcc000040c000 */
[----:B------:R-:W0:Y:S02]  /*16d0*/  MUFU.SIN R0, R0 ;  /* 0x0000000000007308 */ /* 0x000e240000000400 */
.L_x_50:
[----:B------:R-:W-:Y:S05]  /*16e0*/  BSYNC.RECONVERGENT B0 ;  /* 0x0000000000007941 */ /* 0x000fea0003800200 */
.L_x_48:
[----:B0-----:R-:W-:Y:S01]  /*16f0*/  FADD R9, R0, 1 ;  /* 0x3f80000000097421 */ /* 0x001fe20000000000 */
        /* <DEDUP_REMOVED lines=10> */
.L_x_54:
[----:B------:R-:W-:Y:S05]  /*17a0*/  BRA `(.L_x_55) ;  /* 0x0000000000107947 */ /* 0x000fea0003800000 */
.L_x_53:
[----:B------:R-:W-:Y:S01]  /*17b0*/  FMUL.FTZ R0, R9, R8 ;  /* 0x0000000809007220 */ /* 0x000fe20000410000 */
[----:B------:R-:W-:-:S03]  /*17c0*/  FMUL.FTZ R8, R8, 0.5 ;  /* 0x3f00000008087820 */ /* 0x000fc60000410000 */
[----:B------:R-:W-:-:S04]  /*17d0*/  FFMA R9, -R0, R0, R9 ;  /* 0x0000000000097223 */ /* 0x000fc80000000109 */
[----:B------:R-:W-:-:S07]  /*17e0*/  FFMA R0, R9, R8, R0 ;  /* 0x0000000809007223 */ /* 0x000fce0000000000 */
.L_x_55:
[----:B------:R-:W-:Y:S05]  /*17f0*/  BSYNC.RECONVERGENT B0 ;  /* 0x0000000000007941 */ /* 0x000fea0003800200 */
.L_x_52:
[----:B------:R-:W-:Y:S01]  /*1800*/  FADD R7, R0, R7 ;  /* 0x0000000700077221 */ /* 0x000fe20000000000 */
[----:B------:R-:W-:Y:S06]  /*1810*/  BRA.U UP0, `(.L_x_56) ;  /* 0xfffffffd003c7547 */ /* 0x000fec000b83ffff */
.L_x_47:
[----:B-1----:R-:W-:Y:S01]  /*1820*/  STS [R6], R7 ;  /* 0x0000000706007388 */ /* 0x002fe20000000800 */
[----:B------:R-:W-:Y:S06]  /*1830*/  BAR.SYNC.DEFER_BLOCKING 0x0 ;  /* 0x0000000000007b1d */ /* 0x000fec0000010000 */
[----:B0-----:R-:W0:Y:S04]  /*1840*/  LDS R5, [R5] ;  /* 0x0000000005057984 */ /* 0x001e280000000800 */
[----:B0-----:R-:W-:Y:S01]  /*1850*/  STG.E desc[UR6][R2.64], R5 ;  /* 0x0000000502007986 */ /* 0x001fe2000c101906 */
[----:B------:R-:W-:Y:S05]  /*1860*/  EXIT ;  /* 0x000000000000794d */ /* 0x000fea0003800000 */
        .weak           $__internal_0_$__cuda_sm20_sqrt_rn_f32_slowpath
        .type           $__internal_0_$__cuda_sm20_sqrt_rn_f32_slowpath,@function
        .size           $__internal_0_$__cuda_sm20_sqrt_rn_f32_slowpath,(.L_x_59 - $__internal_0_$__cuda_sm20_sqrt_rn_f32_slowpath)
$__internal_0_$__cuda_sm20_sqrt_rn_f32_slowpath:
[----:B------:R-:W-:-:S13]  /*1870*/  LOP3.LUT P0, RZ, R0, 0x7fffffff, RZ, 0xc0, !PT ;  /* 0x7fffffff00ff7812 */ /* 0x000fda000780c0ff */
[----:B------:R-:W-:Y:S01]  /*1880*/  @!P0 MOV R8, R0 ;  /* 0x0000000000088202 */ /* 0x000fe20000000f00 */
[----:B------:R-:W-:Y:S06]  /*1890*/  @!P0 BRA `(.L_x_57) ;  /* 0x0000000000408947 */ /* 0x000fec0003800000 */
[----:B------:R-:W-:-:S13]  /*18a0*/  FSETP.GEU.FTZ.AND P0, PT, R0, RZ, PT ;  /* 0x000000ff0000720b */ /* 0x000fda0003f1e000 */
[----:B------:R-:W-:Y:S01]  /*18b0*/  @!P0 MOV R8, 0x7fffffff ;  /* 0x7fffffff00088802 */ /* 0x000fe20000000f00 */
[----:B------:R-:W-:Y:S06]  /*18c0*/  @!P0 BRA `(.L_x_57) ;  /* 0x0000000000348947 */ /* 0x000fec0003800000 */
[----:B------:R-:W-:-:S13]  /*18d0*/  FSETP.GTU.FTZ.AND P0, PT, |R0|, +INF , PT ;  /* 0x7f8000000000780b */ /* 0x000fda0003f1c200 */
[----:B------:R-:W-:Y:S01]  /*18e0*/  @P0 FADD.FTZ R8, R0, 1 ;  /* 0x3f80000000080421 */ /* 0x000fe20000010000 */
[----:B------:R-:W-:Y:S06]  /*18f0*/  @P0 BRA `(.L_x_57) ;  /* 0x0000000000280947 */ /* 0x000fec0003800000 */
[----:B------:R-:W-:-:S13]  /*1900*/  FSETP.NEU.FTZ.AND P0, PT, |R0|, +INF , PT ;  /* 0x7f8000000000780b */ /* 0x000fda0003f1d200 */
[----:B------:R-:W-:-:S04]  /*1910*/  @P0 FFMA R9, R0, 1.84467440737095516160e+19, RZ ;  /* 0x5f80000000090823 */ /* 0x000fc800000000ff */
[----:B------:R-:W0:Y:S02]  /*1920*/  @P0 MUFU.RSQ R8, R9 ;  /* 0x0000000900080308 */ /* 0x000e240000001400 */
[----:B0-----:R-:W-:Y:S01]  /*1930*/  @P0 FMUL.FTZ R12, R9, R8 ;  /* 0x00000008090c0220 */ /* 0x001fe20000410000 */
[----:B------:R-:W-:Y:S01]  /*1940*/  @P0 FMUL.FTZ R13, R8, 0.5 ;  /* 0x3f000000080d0820 */ /* 0x000fe20000410000 */
[----:B------:R-:W-:Y:S02]  /*1950*/  @!P0 MOV R8, R0 ;  /* 0x0000000000088202 */ /* 0x000fe40000000f00 */
[----:B------:R-:W-:-:S04]  /*1960*/  @P0 FADD.FTZ R11, -R12, -RZ ;  /* 0x800000ff0c0b0221 */ /* 0x000fc80000010100 */
[----:B------:R-:W-:-:S04]  /*1970*/  @P0 FFMA R11, R12, R11, R9 ;  /* 0x0000000b0c0b0223 */ /* 0x000fc80000000009 */
[----:B------:R-:W-:-:S04]  /*1980*/  @P0 FFMA R11, R11, R13, R12 ;  /* 0x0000000d0b0b0223 */ /* 0x000fc8000000000c */
[----:B------:R-:W-:-:S07]  /*1990*/  @P0 FMUL.FTZ R8, R11, 2.3283064365386962891e-10 ;  /* 0x2f8000000b080820 */ /* 0x000fce0000410000 */
.L_x_57:
[----:B------:R-:W-:Y:S01]  /*19a0*/  HFMA2 R9, -RZ, RZ, 0, 0 ;  /* 0x00000000ff097431 */ /* 0x000fe200000001ff */
[----:B------:R-:W-:Y:S02]  /*19b0*/  MOV R0, R8 ;  /* 0x0000000800007202 */ /* 0x000fe40000000f00 */
[----:B------:R-:W-:-:S04]  /*19c0*/  MOV R8, R14 ;  /* 0x0000000e00087202 */ /* 0x000fc80000000f00 */
[----:B------:R-:W-:Y:S05]  /*19d0*/  RET.REL.NODEC R8 `(_Z8kernel_APfiii) ;  /* 0xffffffe408887950 */ /* 0x000fea0003c3ffff */
.L_x_58:
[----:B------:R-:W-:-:S00]  /*19e0*/  BRA `(.L_x_58) ;  /* 0xfffffffc00fc7947 */ /* 0x000fc0000383ffff */
[----:B------:R-:W-:-:S00]  /*19f0*/  NOP ;  /* 0x0000000000007918 */ /* 0x000fc00000000000 */
        /* <DEDUP_REMOVED lines=8> */
.L_x_59:


//--------------------- .nv.shared._Z8kernel_APfiii --------------------------
	.section	.nv.shared._Z8kernel_APfiii,"aw",@nobits
	.sectionflags	@""
	.align	16
	.zero		1024


//--------------------- .nv.shared.reserved.0     --------------------------
	.section	.nv.shared.reserved.0,"aw",@nobits
	.weak		__nv_reservedSMEM_offset_0_alias
	.size		__nv_reservedSMEM_offset_0_alias, 0, 64
	.other		__nv_reservedSMEM_offset_0_alias,@"STO_CUDA_RESERVED_SHARED STV_DEFAULT"
__nv_reservedSMEM_offset_0_alias:
	.zero		0
	.zero		64


//--------------------- .nv.constant0._Z8kernel_APfiii --------------------------
	.section	.nv.constant0._Z8kernel_APfiii,"a",@progbits
	.sectionflags	@""
	.align	4
.nv.constant0._Z8kernel_APfiii:
	.zero		916


//--------------------- SYMBOLS --------------------------

	.type		.nv.reservedSmem.offset0,@object
	.size		.nv.reservedSmem.offset0,0x4
	.type		.nv.reservedSmem.cap,@object
	.size		.nv.reservedSmem.cap,0x4
